//
// Generated by NVIDIA NVVM Compiler
//
// Compiler Build ID: CL-36424714
// Cuda compilation tools, release 13.0, V13.0.88
// Based on NVVM 20.0.0
//

.version 9.0
.target sm_100
.address_size 64

	// .globl	_Z16max_shmem_kernelPfi
.extern .shared .align 16 .b8 shmem[];

.visible .entry _Z16max_shmem_kernelPfi(
	.param .u64 .ptr .align 1 _Z16max_shmem_kernelPfi_param_0,
	.param .u32 _Z16max_shmem_kernelPfi_param_1
)
{
	.reg .pred 	%p<5>;
	.reg .b32 	%r<75>;
	.reg .b32 	%f<56>;
	.reg .b64 	%rd<13>;

	ld.param.u64 	%rd2, [_Z16max_shmem_kernelPfi_param_0];
	cvta.to.global.u64 	%rd1, %rd2;
	mov.u32 	%r71, %tid.x;
	mov.u32 	%r25, %ctaid.x;
	mul.lo.s32 	%r2, %r25, 24816;
	add.s32 	%r70, %r71, %r2;
	cvt.rn.f32.u32 	%f1, %r70;
	add.f32 	%f2, %f1, %f1;
	shl.b32 	%r26, %r71, 2;
	mov.u32 	%r27, shmem;
	add.s32 	%r69, %r27, %r26;
	st.shared.f32 	[%r69], %f2;
	add.s32 	%r28, %r70, 1024;
	cvt.rn.f32.u32 	%f3, %r28;
	add.f32 	%f4, %f3, %f3;
	st.shared.f32 	[%r69+4096], %f4;
	add.s32 	%r29, %r70, 2048;
	cvt.rn.f32.u32 	%f5, %r29;
	add.f32 	%f6, %f5, %f5;
	st.shared.f32 	[%r69+8192], %f6;
	add.s32 	%r30, %r70, 3072;
	cvt.rn.f32.u32 	%f7, %r30;
	add.f32 	%f8, %f7, %f7;
	st.shared.f32 	[%r69+12288], %f8;
	add.s32 	%r31, %r70, 4096;
	cvt.rn.f32.u32 	%f9, %r31;
	add.f32 	%f10, %f9, %f9;
	st.shared.f32 	[%r69+16384], %f10;
	add.s32 	%r32, %r70, 5120;
	cvt.rn.f32.u32 	%f11, %r32;
	add.f32 	%f12, %f11, %f11;
	st.shared.f32 	[%r69+20480], %f12;
	add.s32 	%r33, %r70, 6144;
	cvt.rn.f32.u32 	%f13, %r33;
	add.f32 	%f14, %f13, %f13;
	st.shared.f32 	[%r69+24576], %f14;
	add.s32 	%r34, %r70, 7168;
	cvt.rn.f32.u32 	%f15, %r34;
	add.f32 	%f16, %f15, %f15;
	st.shared.f32 	[%r69+28672], %f16;
	add.s32 	%r35, %r70, 8192;
	cvt.rn.f32.u32 	%f17, %r35;
	add.f32 	%f18, %f17, %f17;
	st.shared.f32 	[%r69+32768], %f18;
	add.s32 	%r36, %r70, 9216;
	cvt.rn.f32.u32 	%f19, %r36;
	add.f32 	%f20, %f19, %f19;
	st.shared.f32 	[%r69+36864], %f20;
	add.s32 	%r37, %r70, 10240;
	cvt.rn.f32.u32 	%f21, %r37;
	add.f32 	%f22, %f21, %f21;
	st.shared.f32 	[%r69+40960], %f22;
	add.s32 	%r38, %r70, 11264;
	cvt.rn.f32.u32 	%f23, %r38;
	add.f32 	%f24, %f23, %f23;
	st.shared.f32 	[%r69+45056], %f24;
	add.s32 	%r39, %r70, 12288;
	cvt.rn.f32.u32 	%f25, %r39;
	add.f32 	%f26, %f25, %f25;
	st.shared.f32 	[%r69+49152], %f26;
	add.s32 	%r40, %r70, 13312;
	cvt.rn.f32.u32 	%f27, %r40;
	add.f32 	%f28, %f27, %f27;
	st.shared.f32 	[%r69+53248], %f28;
	add.s32 	%r41, %r70, 14336;
	cvt.rn.f32.u32 	%f29, %r41;
	add.f32 	%f30, %f29, %f29;
	st.shared.f32 	[%r69+57344], %f30;
	add.s32 	%r42, %r70, 15360;
	cvt.rn.f32.u32 	%f31, %r42;
	add.f32 	%f32, %f31, %f31;
	st.shared.f32 	[%r69+61440], %f32;
	add.s32 	%r43, %r70, 16384;
	cvt.rn.f32.u32 	%f33, %r43;
	add.f32 	%f34, %f33, %f33;
	st.shared.f32 	[%r69+65536], %f34;
	add.s32 	%r44, %r70, 17408;
	cvt.rn.f32.u32 	%f35, %r44;
	add.f32 	%f36, %f35, %f35;
	st.shared.f32 	[%r69+69632], %f36;
	add.s32 	%r45, %r70, 18432;
	cvt.rn.f32.u32 	%f37, %r45;
	add.f32 	%f38, %f37, %f37;
	st.shared.f32 	[%r69+73728], %f38;
	add.s32 	%r46, %r70, 19456;
	cvt.rn.f32.u32 	%f39, %r46;
	add.f32 	%f40, %f39, %f39;
	st.shared.f32 	[%r69+77824], %f40;
	add.s32 	%r47, %r70, 20480;
	cvt.rn.f32.u32 	%f41, %r47;
	add.f32 	%f42, %f41, %f41;
	st.shared.f32 	[%r69+81920], %f42;
	add.s32 	%r48, %r70, 21504;
	cvt.rn.f32.u32 	%f43, %r48;
	add.f32 	%f44, %f43, %f43;
	st.shared.f32 	[%r69+86016], %f44;
	add.s32 	%r49, %r70, 22528;
	cvt.rn.f32.u32 	%f45, %r49;
	add.f32 	%f46, %f45, %f45;
	st.shared.f32 	[%r69+90112], %f46;
	add.s32 	%r50, %r70, 23552;
	cvt.rn.f32.u32 	%f47, %r50;
	add.f32 	%f48, %f47, %f47;
	st.shared.f32 	[%r69+94208], %f48;
	setp.gt.u32 	%p1, %r71, 239;
	@%p1 bra 	$L__BB0_2;
	add.s32 	%r51, %r70, 24576;
	cvt.rn.f32.u32 	%f49, %r51;
	add.f32 	%f50, %f49, %f49;
	st.shared.f32 	[%r69+98304], %f50;
$L__BB0_2:
	bar.sync 	0;
	sub.s32 	%r52, 24815, %r71;
	shr.u32 	%r53, %r52, 10;
	add.s32 	%r5, %r53, 1;
	and.b32  	%r54, %r52, 3072;
	setp.eq.s32 	%p2, %r54, 3072;
	@%p2 bra 	$L__BB0_5;
	and.b32  	%r55, %r5, 3;
	neg.s32 	%r68, %r55;
	shl.b32 	%r58, %r5, 10;
	and.b32  	%r59, %r58, 3072;
	or.b32  	%r71, %r71, %r59;
$L__BB0_4:
	.pragma "nounroll";
	ld.shared.f32 	%f51, [%r69];
	mul.wide.u32 	%rd3, %r70, 4;
	add.s64 	%rd4, %rd1, %rd3;
	st.global.f32 	[%rd4], %f51;
	add.s32 	%r70, %r70, 1024;
	add.s32 	%r69, %r69, 4096;
	add.s32 	%r68, %r68, 1;
	setp.ne.s32 	%p3, %r68, 0;
	@%p3 bra 	$L__BB0_4;
$L__BB0_5:
	add.s32 	%r74, %r71, 3072;
	add.s32 	%r60, %r71, %r2;
	add.s32 	%r73, %r60, 2048;
	shl.b32 	%r61, %r71, 2;
	add.s32 	%r63, %r61, %r27;
	add.s32 	%r72, %r63, 8192;
$L__BB0_6:
	ld.shared.f32 	%f52, [%r72+-8192];
	add.s32 	%r64, %r73, -2048;
	mul.wide.u32 	%rd5, %r64, 4;
	add.s64 	%rd6, %rd1, %rd5;
	st.global.f32 	[%rd6], %f52;
	ld.shared.f32 	%f53, [%r72+-4096];
	add.s32 	%r65, %r73, -1024;
	mul.wide.u32 	%rd7, %r65, 4;
	add.s64 	%rd8, %rd1, %rd7;
	st.global.f32 	[%rd8], %f53;
	ld.shared.f32 	%f54, [%r72];
	mul.wide.u32 	%rd9, %r73, 4;
	add.s64 	%rd10, %rd1, %rd9;
	st.global.f32 	[%rd10], %f54;
	ld.shared.f32 	%f55, [%r72+4096];
	add.s32 	%r66, %r73, 1024;
	mul.wide.u32 	%rd11, %r66, 4;
	add.s64 	%rd12, %rd1, %rd11;
	st.global.f32 	[%rd12], %f55;
	add.s32 	%r22, %r74, 4096;
	add.s32 	%r67, %r74, -3072;
	add.s32 	%r73, %r73, 4096;
	add.s32 	%r72, %r72, 16384;
	setp.lt.u32 	%p4, %r67, 20720;
	mov.u32 	%r74, %r22;
	@%p4 bra 	$L__BB0_6;
	ret;

}


// ===== COMPILED SASS (sm_100) =====

	.target	sm_100

	.elftype	@"ET_EXEC"


//--------------------- .note.nv.tkinfo           --------------------------
	.section	.note.nv.tkinfo,"",@"SHT_NOTE"
	.sectionflags	@"SHF_NOTE_NV_TKINFO"
	.tkinfo
        /*0018*/ 	.word	0x00000002
        /*0030*/ 	.string	""
        /*0030*/ 	.string	"ptxas"
        /*0030*/ 	.string	"Cuda compilation tools, release 13.0, V13.0.88"
        /*0030*/ 	.string	"Build cuda_13.0.r13.0/compiler.36424714_0"
        /*0030*/ 	.string	"-arch sm_100 -m 64 "



//--------------------- .note.nv.cuinfo           --------------------------
	.section	.note.nv.cuinfo,"",@"SHT_NOTE"
	.sectionflags	@"SHF_NOTE_NV_CUINFO"
        /*0018*/ 	.short	0x0002
        /*001a*/ 	.short	0x0064
        /*001c*/ 	.short	0x0082
	.zero		2


//--------------------- .nv.info                  --------------------------
	.section	.nv.info,"",@"SHT_CUDA_INFO"
	.align	4


	//----- nvinfo : EIATTR_REGCOUNT
	.align		4
        /*0000*/ 	.byte	0x04, 0x2f
        /*0002*/ 	.short	(.L_1 - .L_0)
	.align		4
.L_0:
        /*0004*/ 	.word	index@(_Z16max_shmem_kernelPfi)
        /*0008*/ 	.word	0x00000018


	//----- nvinfo : EIATTR_FRAME_SIZE
	.align		4
.L_1:
        /*000c*/ 	.byte	0x04, 0x11
        /*000e*/ 	.short	(.L_3 - .L_2)
	.align		4
.L_2:
        /*0010*/ 	.word	index@(_Z16max_shmem_kernelPfi)
        /*0014*/ 	.word	0x00000000


	//----- nvinfo : EIATTR_MIN_STACK_SIZE
	.align		4
.L_3:
        /*0018*/ 	.byte	0x04, 0x12
        /*001a*/ 	.short	(.L_5 - .L_4)
	.align		4
.L_4:
        /*001c*/ 	.word	index@(_Z16max_shmem_kernelPfi)
        /*0020*/ 	.word	0x00000000
.L_5:


//--------------------- .nv.compat                --------------------------
	.section	.nv.compat,"",@"SHT_CUDA_COMPAT_INFO"
	.align	4
        /*0000*/ 	.byte	0x02, 0x09, 0x00, 0x00, 0x02, 0x02, 0x01, 0x00, 0x02, 0x05, 0x05, 0x00, 0x03, 0x07, 0x01, 0x01
        /*0010*/ 	.byte	0x02, 0x03, 0x00, 0x00, 0x02, 0x06, 0x01, 0x00, 0x04, 0x0b, 0x08, 0x00, 0x09, 0x00, 0x00, 0x00
        /*0020*/ 	.byte	0x00, 0x00, 0x00, 0x00


//--------------------- .nv.info._Z16max_shmem_kernelPfi --------------------------
	.section	.nv.info._Z16max_shmem_kernelPfi,"",@"SHT_CUDA_INFO"
	.sectionflags	@""
	.align	4


	//----- nvinfo : EIATTR_CUDA_API_VERSION
	.align		4
        /*0000*/ 	.byte	0x04, 0x37
        /*0002*/ 	.short	(.L_7 - .L_6)
.L_6:
        /*0004*/ 	.word	0x00000082


	//----- nvinfo : EIATTR_KPARAM_INFO
	.align		4
.L_7:
        /*0008*/ 	.byte	0x04, 0x17
        /*000a*/ 	.short	(.L_9 - .L_8)
.L_8:
        /*000c*/ 	.word	0x00000000
        /*0010*/ 	.short	0x0001
        /*0012*/ 	.short	0x0008
        /*0014*/ 	.byte	0x00, 0xf0, 0x11, 0x00


	//----- nvinfo : EIATTR_KPARAM_INFO
	.align		4
.L_9:
        /*0018*/ 	.byte	0x04, 0x17
        /*001a*/ 	.short	(.L_11 - .L_10)
.L_10:
        /*001c*/ 	.word	0x00000000
        /*0020*/ 	.short	0x0000
        /*0022*/ 	.short	0x0000
        /*0024*/ 	.byte	0x00, 0xf5, 0x21, 0x00


	//----- nvinfo : EIATTR_SPARSE_MMA_MASK
	.align		4
.L_11:
        /*0028*/ 	.byte	0x03, 0x50
        /*002a*/ 	.short	0x0000


	//----- nvinfo : EIATTR_MAXREG_COUNT
	.align		4
        /*002c*/ 	.byte	0x03, 0x1b
        /*002e*/ 	.short	0x00ff


	//----- nvinfo : EIATTR_NUM_BARRIERS
	.align		4
        /*0030*/ 	.byte	0x02, 0x4c
        /*0032*/ 	.byte	0x01
	.zero		1


	//----- nvinfo : EIATTR_MERCURY_ISA_VERSION
	.align		4
        /*0034*/ 	.byte	0x03, 0x5f
        /*0036*/ 	.short	0x0101


	//----- nvinfo : EIATTR_VRC_CTA_INIT_COUNT
	.align		4
        /*0038*/ 	.byte	0x02, 0x4a
	.zero		1
	.zero		1


	//----- nvinfo : EIATTR_EXIT_INSTR_OFFSETS
	.align		4
        /*003c*/ 	.byte	0x04, 0x1c
        /*003e*/ 	.short	(.L_13 - .L_12)


	//   ....[0]....
.L_12:
        /*0040*/ 	.word	0x000009d0


	//----- nvinfo : EIATTR_CRS_STACK_SIZE
	.align		4
.L_13:
        /*0044*/ 	.byte	0x04, 0x1e
        /*0046*/ 	.short	(.L_15 - .L_14)
.L_14:
        /*0048*/ 	.word	0x00000000


	//----- nvinfo : EIATTR_CBANK_PARAM_SIZE
	.align		4
.L_15:
        /*004c*/ 	.byte	0x03, 0x19
        /*004e*/ 	.short	0x000c


	//----- nvinfo : EIATTR_PARAM_CBANK
	.align		4
        /*0050*/ 	.byte	0x04, 0x0a
        /*0052*/ 	.short	(.L_17 - .L_16)
	.align		4
.L_16:
        /*0054*/ 	.word	index@(.nv.constant0._Z16max_shmem_kernelPfi)
        /*0058*/ 	.short	0x0380
        /*005a*/ 	.short	0x000c


	//----- nvinfo : EIATTR_SW_WAR
	.align		4
.L_17:
        /*005c*/ 	.byte	0x04, 0x36
        /*005e*/ 	.short	(.L_19 - .L_18)
.L_18:
        /*0060*/ 	.word	0x00000008
.L_19:


//--------------------- .nv.callgraph             --------------------------
	.section	.nv.callgraph,"",@"SHT_CUDA_CALLGRAPH"
	.align	4
	.sectionentsize	8
	.align		4
        /*0000*/ 	.word	0x00000000
	.align		4
        /*0004*/ 	.word	0xffffffff
	.align		4
        /*0008*/ 	.word	0x00000000
	.align		4
        /*000c*/ 	.word	0xfffffffe
	.align		4
        /*0010*/ 	.word	0x00000000
	.align		4
        /*0014*/ 	.word	0xfffffffd
	.align		4
        /*0018*/ 	.word	0x00000000
	.align		4
        /*001c*/ 	.word	0xfffffffc


//--------------------- .text._Z16max_shmem_kernelPfi --------------------------
	.section	.text._Z16max_shmem_kernelPfi,"ax",@progbits
	.align	128
        .global         _Z16max_shmem_kernelPfi
        .type           _Z16max_shmem_kernelPfi,@function
        .size           _Z16max_shmem_kernelPfi,(.L_x_5 - _Z16max_shmem_kernelPfi)
        .other          _Z16max_shmem_kernelPfi,@"STO_CUDA_ENTRY STV_DEFAULT"
_Z16max_shmem_kernelPfi:
.text._Z16max_shmem_kernelPfi:
[----:B------:R-:W-:Y:S01]  /*0000*/  LDC R1, c[0x0][0x37c] ;  /* 0x0000df00ff017b82 */ /* 0x000fe20000000800 */
[----:B------:R-:W0:Y:S07]  /*0010*/  S2R R0, SR_TID.X ;  /* 0x0000000000007919 */ /* 0x000e2e0000002100 */
[----:B------:R-:W1:Y:S01]  /*0020*/  S2UR UR5, SR_CgaCtaId ;  /* 0x00000000000579c3 */ /* 0x000e620000008800 */
[----:B------:R-:W-:Y:S01]  /*0030*/  UMOV UR4, 0x400 ;  /* 0x0000040000047882 */ /* 0x000fe20000000000 */
[----:B------:R-:W2:Y:S01]  /*0040*/  LDCU.64 UR6, c[0x0][0x358] ;  /* 0x00006b00ff0677ac */ /* 0x000ea20008000a00 */
[----:B------:R-:W3:Y:S01]  /*0050*/  S2R R3, SR_CTAID.X ;  /* 0x0000000000037919 */ /* 0x000ee20000002500 */
[----:B------:R-:W-:Y:S01]  /*0060*/  BSSY.RECONVERGENT B0, `(.L_x_0) ;  /* 0x000007c000007945 */ /* 0x000fe20003800200 */
[----:B-1----:R-:W-:Y:S01]  /*0070*/  ULEA UR4, UR5, UR4, 0x18 ;  /* 0x0000000405047291 */ /* 0x002fe2000f8ec0ff */
[----:B0-----:R-:W-:-:S05]  /*0080*/  IADD3 R5, PT, PT, -R0, 0x60ef, RZ ;  /* 0x000060ef00057810 */ /* 0x001fca0007ffe1ff */
[C---:B------:R-:W-:Y:S02]  /*0090*/  LEA R4, R0.reuse, UR4, 0x2 ;  /* 0x0000000400047c11 */ /* 0x040fe4000f8e10ff */
[----:B------:R-:W-:Y:S01]  /*00a0*/  LOP3.LUT R7, R5, 0xc00, RZ, 0xc0, !PT ;  /* 0x00000c0005077812 */ /* 0x000fe200078ec0ff */
[----:B---3--:R-:W-:Y:S01]  /*00b0*/  IMAD R2, R3, 0x60f0, R0 ;  /* 0x000060f003027824 */ /* 0x008fe200078e0200 */
[----:B------:R-:W-:Y:S02]  /*00c0*/  ISETP.GT.U32.AND P0, PT, R0, 0xef, PT ;  /* 0x000000ef0000780c */ /* 0x000fe40003f04070 */
[----:B------:R-:W-:Y:S01]  /*00d0*/  ISETP.NE.AND P1, PT, R7, 0xc00, PT ;  /* 0x00000c000700780c */ /* 0x000fe20003f25270 */
[C---:B------:R-:W-:Y:S01]  /*00e0*/  VIADD R7, R2.reuse, 0x400 ;  /* 0x0000040002077836 */ /* 0x040fe20000000000 */
[C---:B------:R-:W-:Y:S01]  /*00f0*/  IADD3 R11, PT, PT, R2.reuse, 0xc00, RZ ;  /* 0x00000c00020b7810 */ /* 0x040fe20007ffe0ff */
[C---:B------:R-:W-:Y:S01]  /*0100*/  VIADD R9, R2.reuse, 0x800 ;  /* 0x0000080002097836 */ /* 0x040fe20000000000 */
[----:B------:R-:W-:Y:S01]  /*0110*/  I2FP.F32.U32 R6, R2 ;  /* 0x0000000200067245 */ /* 0x000fe20000201000 */
[----:B------:R-:W-:Y:S01]  /*0120*/  VIADD R13, R2, 0x1000 ;  /* 0x00001000020d7836 */ /* 0x000fe20000000000 */
[----:B------:R-:W-:-:S02]  /*0130*/  I2FP.F32.U32 R8, R7 ;  /* 0x0000000700087245 */ /* 0x000fc40000201000 */
[----:B------:R-:W-:Y:S01]  /*0140*/  I2FP.F32.U32 R12, R11 ;  /* 0x0000000b000c7245 */ /* 0x000fe20000201000 */
[----:B------:R-:W-:Y:S01]  /*0150*/  FADD R7, R6, R6 ;  /* 0x0000000606077221 */ /* 0x000fe20000000000 */
[----:B------:R-:W-:Y:S01]  /*0160*/  I2FP.F32.U32 R10, R9 ;  /* 0x00000009000a7245 */ /* 0x000fe20000201000 */
[----:B------:R-:W-:Y:S01]  /*0170*/  FADD R9, R8, R8 ;  /* 0x0000000808097221 */ /* 0x000fe20000000000 */
[----:B------:R-:W-:Y:S01]  /*0180*/  I2FP.F32.U32 R14, R13 ;  /* 0x0000000d000e7245 */ /* 0x000fe20000201000 */
[----:B------:R-:W-:Y:S01]  /*0190*/  FADD R13, R12, R12 ;  /* 0x0000000c0c0d7221 */ /* 0x000fe20000000000 */
[C---:B------:R-:W-:Y:S01]  /*01a0*/  IADD3 R6, PT, PT, R2.reuse, 0x1400, RZ ;  /* 0x0000140002067810 */ /* 0x040fe20007ffe0ff */
[----:B------:R-:W-:Y:S02]  /*01b0*/  VIADD R8, R2, 0x1800 ;  /* 0x0000180002087836 */ /* 0x000fe40000000000 */
[----:B------:R-:W-:Y:S01]  /*01c0*/  FADD R11, R10, R10 ;  /* 0x0000000a0a0b7221 */ /* 0x000fe20000000000 */
[----:B------:R-:W-:-:S02]  /*01d0*/  VIADD R12, R2, 0x2000 ;  /* 0x00002000020c7836 */ /* 0x000fc40000000000 */
[----:B------:R-:W-:Y:S01]  /*01e0*/  FADD R15, R14, R14 ;  /* 0x0000000e0e0f7221 */ /* 0x000fe20000000000 */
[C---:B------:R-:W-:Y:S01]  /*01f0*/  IADD3 R10, PT, PT, R2.reuse, 0x1c00, RZ ;  /* 0x00001c00020a7810 */ /* 0x040fe20007ffe0ff */
[----:B------:R0:W-:Y:S01]  /*0200*/  STS [R4], R7 ;  /* 0x0000000704007388 */ /* 0x0001e20000000800 */
[C---:B------:R-:W-:Y:S01]  /*0210*/  IADD3 R14, PT, PT, R2.reuse, 0x2400, RZ ;  /* 0x00002400020e7810 */ /* 0x040fe20007ffe0ff */
[----:B------:R-:W-:Y:S01]  /*0220*/  @!P0 VIADD R16, R2, 0x6000 ;  /* 0x0000600002108836 */ /* 0x000fe20000000000 */
[----:B------:R-:W-:Y:S01]  /*0230*/  I2FP.F32.U32 R6, R6 ;  /* 0x0000000600067245 */ /* 0x000fe20000201000 */
[----:B------:R1:W-:Y:S01]  /*0240*/  STS [R4+0x1000], R9 ;  /* 0x0010000904007388 */ /* 0x0003e20000000800 */
[----:B------:R-:W-:Y:S02]  /*0250*/  I2FP.F32.U32 R8, R8 ;  /* 0x0000000800087245 */ /* 0x000fe40000201000 */
[----:B------:R-:W-:Y:S01]  /*0260*/  I2FP.F32.U32 R12, R12 ;  /* 0x0000000c000c7245 */ /* 0x000fe20000201000 */
[----:B------:R3:W-:Y:S01]  /*0270*/  STS [R4+0x3000], R13 ;  /* 0x0030000d04007388 */ /* 0x0007e20000000800 */
[----:B------:R-:W-:Y:S01]  /*0280*/  I2FP.F32.U32 R10, R10 ;  /* 0x0000000a000a7245 */ /* 0x000fe20000201000 */
[----:B0-----:R-:W-:Y:S01]  /*0290*/  FADD R7, R6, R6 ;  /* 0x0000000606077221 */ /* 0x001fe20000000000 */
[----:B------:R-:W-:Y:S01]  /*02a0*/  I2FP.F32.U32 R14, R14 ;  /* 0x0000000e000e7245 */ /* 0x000fe20000201000 */
[----:B------:R0:W-:Y:S01]  /*02b0*/  STS [R4+0x2000], R11 ;  /* 0x0020000b04007388 */ /* 0x0001e20000000800 */
[----:B------:R-:W-:-:S02]  /*02c0*/  VIADD R6, R2, 0x2800 ;  /* 0x0000280002067836 */ /* 0x000fc40000000000 */
[----:B-1----:R-:W-:Y:S01]  /*02d0*/  FADD R9, R8, R8 ;  /* 0x0000000808097221 */ /* 0x002fe20000000000 */
[----:B------:R-:W-:Y:S01]  /*02e0*/  IADD3 R8, PT, PT, R2, 0x2c00, RZ ;  /* 0x00002c0002087810 */ /* 0x000fe20007ffe0ff */
[----:B------:R1:W-:Y:S01]  /*02f0*/  STS [R4+0x4000], R15 ;  /* 0x0040000f04007388 */ /* 0x0003e20000000800 */
[----:B------:R-:W-:Y:S01]  /*0300*/  @!P0 I2FP.F32.U32 R16, R16 ;  /* 0x0000001000108245 */ /* 0x000fe20000201000 */
[----:B---3--:R-:W-:Y:S01]  /*0310*/  FADD R13, R12, R12 ;  /* 0x0000000c0c0d7221 */ /* 0x008fe20000000000 */
[----:B------:R-:W-:Y:S01]  /*0320*/  IADD3 R12, PT, PT, R2, 0x3400, RZ ;  /* 0x00003400020c7810 */ /* 0x000fe20007ffe0ff */
[----:B------:R3:W-:Y:S01]  /*0330*/  STS [R4+0x5000], R7 ;  /* 0x0050000704007388 */ /* 0x0007e20000000800 */
[----:B------:R-:W-:Y:S01]  /*0340*/  I2FP.F32.U32 R6, R6 ;  /* 0x0000000600067245 */ /* 0x000fe20000201000 */
[----:B0-----:R-:W-:Y:S01]  /*0350*/  FADD R11, R10, R10 ;  /* 0x0000000a0a0b7221 */ /* 0x001fe20000000000 */
[----:B------:R-:W-:Y:S01]  /*0360*/  VIADD R10, R2, 0x3000 ;  /* 0x00003000020a7836 */ /* 0x000fe20000000000 */
[----:B------:R-:W-:Y:S01]  /*0370*/  I2FP.F32.U32 R8, R8 ;  /* 0x0000000800087245 */ /* 0x000fe20000201000 */
[----:B------:R0:W-:Y:S01]  /*0380*/  STS [R4+0x6000], R9 ;  /* 0x0060000904007388 */ /* 0x0001e20000000800 */
[----:B-1----:R-:W-:Y:S01]  /*0390*/  FADD R15, R14, R14 ;  /* 0x0000000e0e0f7221 */ /* 0x002fe20000000000 */
[----:B------:R-:W-:Y:S01]  /*03a0*/  VIADD R14, R2, 0x3800 ;  /* 0x00003800020e7836 */ /* 0x000fe20000000000 */
[----:B------:R-:W-:Y:S01]  /*03b0*/  I2FP.F32.U32 R12, R12 ;  /* 0x0000000c000c7245 */ /* 0x000fe20000201000 */
[----:B------:R1:W-:Y:S01]  /*03c0*/  STS [R4+0x8000], R13 ;  /* 0x0080000d04007388 */ /* 0x0003e20000000800 */
[----:B------:R-:W-:Y:S01]  /*03d0*/  I2FP.F32.U32 R10, R10 ;  /* 0x0000000a000a7245 */ /* 0x000fe20000201000 */
[----:B---3--:R-:W-:Y:S01]  /*03e0*/  FADD R7, R6, R6 ;  /* 0x0000000606077221 */ /* 0x008fe20000000000 */
[----:B------:R-:W-:Y:S01]  /*03f0*/  I2FP.F32.U32 R14, R14 ;  /* 0x0000000e000e7245 */ /* 0x000fe20000201000 */
[----:B------:R3:W-:Y:S01]  /*0400*/  STS [R4+0x7000], R11 ;  /* 0x0070000b04007388 */ /* 0x0007e20000000800 */
[----:B------:R-:W-:Y:S01]  /*0410*/  IADD3 R6, PT, PT, R2, 0x3c00, RZ ;  /* 0x00003c0002067810 */ /* 0x000fe20007ffe0ff */
[----:B0-----:R-:W-:Y:S01]  /*0420*/  FADD R9, R8, R8 ;  /* 0x0000000808097221 */ /* 0x001fe20000000000 */
[----:B------:R-:W-:Y:S01]  /*0430*/  VIADD R8, R2, 0x4000 ;  /* 0x0000400002087836 */ /* 0x000fe20000000000 */
[----:B------:R0:W-:Y:S01]  /*0440*/  STS [R4+0x9000], R15 ;  /* 0x0090000f04007388 */ /* 0x0001e20000000800 */
[----:B------:R-:W-:Y:S01]  /*0450*/  I2FP.F32.U32 R6, R6 ;  /* 0x0000000600067245 */ /* 0x000fe20000201000 */
[----:B-1----:R-:W-:Y:S01]  /*0460*/  FADD R13, R12, R12 ;  /* 0x0000000c0c0d7221 */ /* 0x002fe20000000000 */
[----:B------:R-:W-:Y:S01]  /*0470*/  VIADD R12, R2, 0x4800 ;  /* 0x00004800020c7836 */ /* 0x000fe20000000000 */
[----:B------:R-:W-:Y:S01]  /*0480*/  I2FP.F32.U32 R8, R8 ;  /* 0x0000000800087245 */ /* 0x000fe20000201000 */
[----:B------:R1:W-:Y:S01]  /*0490*/  STS [R4+0xb000], R9 ;  /* 0x00b0000904007388 */ /* 0x0003e20000000800 */
[----:B---3--:R-:W-:Y:S01]  /*04a0*/  FADD R11, R10, R10 ;  /* 0x0000000a0a0b7221 */ /* 0x008fe20000000000 */
[----:B------:R-:W-:-:S02]  /*04b0*/  IADD3 R10, PT, PT, R2, 0x4400, RZ ;  /* 0x00004400020a7810 */ /* 0x000fc40007ffe0ff */
[----:B------:R-:W-:Y:S01]  /*04c0*/  I2FP.F32.U32 R12, R12 ;  /* 0x0000000c000c7245 */ /* 0x000fe20000201000 */
[----:B0-----:R-:W-:Y:S01]  /*04d0*/  FADD R15, R14, R14 ;  /* 0x0000000e0e0f7221 */ /* 0x001fe20000000000 */
[----:B------:R-:W-:Y:S01]  /*04e0*/  IADD3 R14, PT, PT, R2, 0x4c00, RZ ;  /* 0x00004c00020e7810 */ /* 0x000fe20007ffe0ff */
[----:B------:R0:W-:Y:S01]  /*04f0*/  STS [R4+0xa000], R7 ;  /* 0x00a0000704007388 */ /* 0x0001e20000000800 */
[----:B------:R-:W-:Y:S02]  /*0500*/  I2FP.F32.U32 R10, R10 ;  /* 0x0000000a000a7245 */ /* 0x000fe40000201000 */
[----:B------:R-:W-:Y:S01]  /*0510*/  I2FP.F32.U32 R14, R14 ;  /* 0x0000000e000e7245 */ /* 0x000fe20000201000 */
[----:B------:R3:W-:Y:S01]  /*0520*/  STS [R4+0xc000], R11 ;  /* 0x00c0000b04007388 */ /* 0x0007e20000000800 */
[----:B-1----:R-:W-:Y:S01]  /*0530*/  FADD R9, R6, R6 ;  /* 0x0000000606097221 */ /* 0x002fe20000000000 */
[----:B------:R-:W-:Y:S02]  /*0540*/  LEA.HI R5, R5, 0x1, RZ, 0x16 ;  /* 0x0000000105057811 */ /* 0x000fe400078fb0ff */
[----:B------:R1:W-:Y:S01]  /*0550*/  STS [R4+0xe000], R15 ;  /* 0x00e0000f04007388 */ /* 0x0003e20000000800 */
[----:B------:R-:W-:Y:S01]  /*0560*/  FADD R17, R14, R14 ;  /* 0x0000000e0e117221 */ /* 0x000fe20000000000 */
[----:B0-----:R-:W0:Y:S01]  /*0570*/  LDC.64 R6, c[0x0][0x380] ;  /* 0x0000e000ff067b82 */ /* 0x001e220000000a00 */
[----:B------:R-:W-:Y:S01]  /*0580*/  IADD3 R14, PT, PT, R2, 0x5c00, RZ ;  /* 0x00005c00020e7810 */ /* 0x000fe20007ffe0ff */
[----:B------:R4:W-:Y:S01]  /*0590*/  STS [R4+0xd000], R13 ;  /* 0x00d0000d04007388 */ /* 0x0009e20000000800 */
[----:B---3--:R-:W-:Y:S01]  /*05a0*/  FADD R11, R8, R8 ;  /* 0x00000008080b7221 */ /* 0x008fe20000000000 */
[----:B------:R-:W-:Y:S01]  /*05b0*/  VIADD R8, R2, 0x5000 ;  /* 0x0000500002087836 */ /* 0x000fe20000000000 */
[----:B------:R-:W-:Y:S01]  /*05c0*/  I2FP.F32.U32 R14, R14 ;  /* 0x0000000e000e7245 */ /* 0x000fe20000201000 */
[----:B------:R3:W-:Y:S01]  /*05d0*/  STS [R4+0xf000], R9 ;  /* 0x00f0000904007388 */ /* 0x0007e20000000800 */
[----:B-1----:R-:W-:Y:S01]  /*05e0*/  FADD R15, R12, R12 ;  /* 0x0000000c0c0f7221 */ /* 0x002fe20000000000 */
[----:B------:R-:W-:Y:S01]  /*05f0*/  VIADD R12, R2, 0x5800 ;  /* 0x00005800020c7836 */ /* 0x000fe20000000000 */
[----:B------:R-:W-:Y:S01]  /*0600*/  I2FP.F32.U32 R8, R8 ;  /* 0x0000000800087245 */ /* 0x000fe20000201000 */
[----:B------:R1:W-:Y:S01]  /*0610*/  STS [R4+0x10000], R11 ;  /* 0x0100000b04007388 */ /* 0x0003e20000000800 */
[----:B----4-:R-:W-:Y:S01]  /*0620*/  FADD R13, R10, R10 ;  /* 0x0000000a0a0d7221 */ /* 0x010fe20000000000 */
[----:B------:R-:W-:-:S02]  /*0630*/  IADD3 R10, PT, PT, R2, 0x5400, RZ ;  /* 0x00005400020a7810 */ /* 0x000fc40007ffe0ff */
[----:B------:R-:W-:Y:S01]  /*0640*/  I2FP.F32.U32 R12, R12 ;  /* 0x0000000c000c7245 */ /* 0x000fe20000201000 */
[----:B------:R4:W-:Y:S01]  /*0650*/  STS [R4+0x12000], R15 ;  /* 0x0120000f04007388 */ /* 0x0009e20000000800 */
[----:B------:R-:W-:Y:S01]  /*0660*/  I2FP.F32.U32 R10, R10 ;  /* 0x0000000a000a7245 */ /* 0x000fe20000201000 */
[----:B---3--:R-:W-:Y:S02]  /*0670*/  FADD R9, R8, R8 ;  /* 0x0000000808097221 */ /* 0x008fe40000000000 */
[----:B------:R3:W-:Y:S02]  /*0680*/  STS [R4+0x11000], R13 ;  /* 0x0110000d04007388 */ /* 0x0007e40000000800 */
[----:B-1----:R-:W-:Y:S02]  /*0690*/  FADD R11, R10, R10 ;  /* 0x0000000a0a0b7221 */ /* 0x002fe40000000000 */
[----:B------:R1:W-:Y:S01]  /*06a0*/  STS [R4+0x13000], R17 ;  /* 0x0130001104007388 */ /* 0x0003e20000000800 */
[----:B----4-:R-:W-:-:S03]  /*06b0*/  FADD R15, R14, R14 ;  /* 0x0000000e0e0f7221 */ /* 0x010fc60000000000 */
[----:B------:R4:W-:Y:S01]  /*06c0*/  STS [R4+0x14000], R9 ;  /* 0x0140000904007388 */ /* 0x0009e20000000800 */
[----:B---3--:R-:W-:-:S03]  /*06d0*/  FADD R13, R12, R12 ;  /* 0x0000000c0c0d7221 */ /* 0x008fc60000000000 */
[----:B------:R4:W-:Y:S01]  /*06e0*/  STS [R4+0x15000], R11 ;  /* 0x0150000b04007388 */ /* 0x0009e20000000800 */
[----:B-1----:R-:W-:-:S03]  /*06f0*/  @!P0 FADD R17, R16, R16 ;  /* 0x0000001010118221 */ /* 0x002fc60000000000 */
[----:B------:R4:W-:Y:S04]  /*0700*/  STS [R4+0x16000], R13 ;  /* 0x0160000d04007388 */ /* 0x0009e80000000800 */
[----:B------:R4:W-:Y:S04]  /*0710*/  STS [R4+0x17000], R15 ;  /* 0x0170000f04007388 */ /* 0x0009e80000000800 */
[----:B------:R4:W-:Y:S01]  /*0720*/  @!P0 STS [R4+0x18000], R17 ;  /* 0x0180001104008388 */ /* 0x0009e20000000800 */
[----:B------:R-:W-:Y:S06]  /*0730*/  BAR.SYNC.DEFER_BLOCKING 0x0 ;  /* 0x0000000000007b1d */ /* 0x000fec0000010000 */
[----:B--2---:R-:W-:Y:S05]  /*0740*/  @!P1 BRA `(.L_x_1) ;  /* 0x0000000000349947 */ /* 0x004fea0003800000 */
[----:B----4-:R-:W1:Y:S01]  /*0750*/  LDC.64 R10, c[0x0][0x380] ;  /* 0x0000e000ff0a7b82 */ /* 0x010e620000000a00 */
[C---:B------:R-:W-:Y:S02]  /*0760*/  SHF.L.U32 R9, R5.reuse, 0xa, RZ ;  /* 0x0000000a05097819 */ /* 0x040fe400000006ff */
[----:B------:R-:W-:Y:S02]  /*0770*/  LOP3.LUT R5, R5, 0x3, RZ, 0xc0, !PT ;  /* 0x0000000305057812 */ /* 0x000fe400078ec0ff */
[----:B------:R-:W-:-:S03]  /*0780*/  LOP3.LUT R0, R0, 0xc00, R9, 0xf8, !PT ;  /* 0x00000c0000007812 */ /* 0x000fc600078ef809 */
[----:B------:R-:W-:-:S07]  /*0790*/  IMAD.MOV R5, RZ, RZ, -R5 ;  /* 0x000000ffff057224 */ /* 0x000fce00078e0a05 */
.L_x_2:
[----:B--2---:R2:W3:Y:S01]  /*07a0*/  LDS R13, [R4] ;  /* 0x00000000040d7984 */ /* 0x0044e20000000800 */
[----:B-1----:R-:W-:Y:S01]  /*07b0*/  IMAD.WIDE.U32 R8, R2, 0x4, R10 ;  /* 0x0000000402087825 */ /* 0x002fe200078e000a */
[----:B------:R-:W-:-:S03]  /*07c0*/  IADD3 R5, PT, PT, R5, 0x1, RZ ;  /* 0x0000000105057810 */ /* 0x000fc60007ffe0ff */
[----:B------:R-:W-:Y:S01]  /*07d0*/  VIADD R2, R2, 0x400 ;  /* 0x0000040002027836 */ /* 0x000fe20000000000 */
[----:B------:R-:W-:Y:S02]  /*07e0*/  ISETP.NE.AND P0, PT, R5, RZ, PT ;  /* 0x000000ff0500720c */ /* 0x000fe40003f05270 */
[----:B--2---:R-:W-:Y:S01]  /*07f0*/  IADD3 R4, PT, PT, R4, 0x1000, RZ ;  /* 0x0000100004047810 */ /* 0x004fe20007ffe0ff */
[----:B---3--:R2:W-:Y:S10]  /*0800*/  STG.E desc[UR6][R8.64], R13 ;  /* 0x0000000d08007986 */ /* 0x0085f4000c101906 */
[----:B------:R-:W-:Y:S05]  /*0810*/  @P0 BRA `(.L_x_2) ;  /* 0xfffffffc00e00947 */ /* 0x000fea000383ffff */
.L_x_1:
[----:B------:R-:W-:Y:S05]  /*0820*/  BSYNC.RECONVERGENT B0 ;  /* 0x0000000000007941 */ /* 0x000fea0003800200 */
.L_x_0:
[----:B------:R-:W-:Y:S01]  /*0830*/  IMAD R3, R3, 0x60f0, R0 ;  /* 0x000060f003037824 */ /* 0x000fe200078e0200 */
[C---:B------:R-:W-:Y:S01]  /*0840*/  LEA R2, R0.reuse, UR4, 0x2 ;  /* 0x0000000400027c11 */ /* 0x040fe2000f8e10ff */
[----:B------:R-:W-:-:S03]  /*0850*/  VIADD R0, R0, 0xc00 ;  /* 0x00000c0000007836 */ /* 0x000fc60000000000 */
[----:B--2-4-:R-:W-:Y:S01]  /*0860*/  IADD3 R13, PT, PT, R3, 0x800, RZ ;  /* 0x00000800030d7810 */ /* 0x014fe20007ffe0ff */
[----:B------:R-:W-:-:S07]  /*0870*/  VIADD R12, R2, 0x2000 ;  /* 0x00002000020c7836 */ /* 0x000fce0000000000 */
.L_x_3:
[----:B-1----:R-:W1:Y:S01]  /*0880*/  LDS R15, [R12+-0x2000] ;  /* 0xffe000000c0f7984 */ /* 0x002e620000000800 */
[C---:B------:R-:W-:Y:S01]  /*0890*/  IADD3 R3, PT, PT, R13.reuse, -0x800, RZ ;  /* 0xfffff8000d037810 */ /* 0x040fe20007ffe0ff */
[C---:B------:R-:W-:Y:S01]  /*08a0*/  VIADD R5, R13.reuse, 0xfffffc00 ;  /* 0xfffffc000d057836 */ /* 0x040fe20000000000 */
[C---:B------:R-:W-:Y:S01]  /*08b0*/  IADD3 R11, PT, PT, R13.reuse, 0x400, RZ ;  /* 0x000004000d0b7810 */ /* 0x040fe20007ffe0ff */
[----:B------:R-:W2:Y:S01]  /*08c0*/  LDS R17, [R12+-0x1000] ;  /* 0xfff000000c117984 */ /* 0x000ea20000000800 */
[----:B0-----:R-:W-:-:S03]  /*08d0*/  IMAD.WIDE.U32 R8, R13, 0x4, R6 ;  /* 0x000000040d087825 */ /* 0x001fc600078e0006 */
[----:B------:R-:W0:Y:S01]  /*08e0*/  LDS R19, [R12] ;  /* 0x000000000c137984 */ /* 0x000e220000000800 */
[----:B------:R-:W-:-:S03]  /*08f0*/  IMAD.WIDE.U32 R2, R3, 0x4, R6 ;  /* 0x0000000403027825 */ /* 0x000fc600078e0006 */
[----:B------:R3:W4:Y:S01]  /*0900*/  LDS R21, [R12+0x1000] ;  /* 0x001000000c157984 */ /* 0x0007220000000800 */
[----:B------:R-:W-:-:S04]  /*0910*/  IMAD.WIDE.U32 R4, R5, 0x4, R6 ;  /* 0x0000000405047825 */ /* 0x000fc800078e0006 */
[----:B------:R-:W-:Y:S01]  /*0920*/  IMAD.WIDE.U32 R10, R11, 0x4, R6 ;  /* 0x000000040b0a7825 */ /* 0x000fe200078e0006 */
[----:B---3--:R-:W-:-:S03]  /*0930*/  IADD3 R12, PT, PT, R12, 0x4000, RZ ;  /* 0x000040000c0c7810 */ /* 0x008fc60007ffe0ff */
[C---:B------:R-:W-:Y:S01]  /*0940*/  VIADD R14, R0.reuse, 0xfffff400 ;  /* 0xfffff400000e7836 */ /* 0x040fe20000000000 */
[----:B------:R-:W-:Y:S01]  /*0950*/  IADD3 R0, PT, PT, R0, 0x1000, RZ ;  /* 0x0000100000007810 */ /* 0x000fe20007ffe0ff */
[----:B------:R-:W-:-:S03]  /*0960*/  VIADD R13, R13, 0x1000 ;  /* 0x000010000d0d7836 */ /* 0x000fc60000000000 */
[----:B------:R-:W-:Y:S01]  /*0970*/  ISETP.GE.U32.AND P0, PT, R14, 0x50f0, PT ;  /* 0x000050f00e00780c */ /* 0x000fe20003f06070 */
[----:B-1----:R1:W-:Y:S04]  /*0980*/  STG.E desc[UR6][R2.64], R15 ;  /* 0x0000000f02007986 */ /* 0x0023e8000c101906 */
[----:B--2---:R1:W-:Y:S04]  /*0990*/  STG.E desc[UR6][R4.64], R17 ;  /* 0x0000001104007986 */ /* 0x0043e8000c101906 */
[----:B0-----:R1:W-:Y:S04]  /*09a0*/  STG.E desc[UR6][R8.64], R19 ;  /* 0x0000001308007986 */ /* 0x0013e8000c101906 */
[----:B----4-:R1:W-:Y:S01]  /*09b0*/  STG.E desc[UR6][R10.64], R21 ;  /* 0x000000150a007986 */ /* 0x0103e2000c101906 */
[----:B------:R-:W-:Y:S05]  /*09c0*/  @!P0 BRA `(.L_x_3) ;  /* 0xfffffffc00ac8947 */ /* 0x000fea000383ffff */
[----:B------:R-:W-:Y:S05]  /*09d0*/  EXIT ;  /* 0x000000000000794d */ /* 0x000fea0003800000 */
.L_x_4:
[----:B------:R-:W-:-:S00]  /*09e0*/  BRA `(.L_x_4) ;  /* 0xfffffffc00fc7947 */ /* 0x000fc0000383ffff */
[----:B------:R-:W-:-:S00]  /*09f0*/  NOP ;  /* 0x0000000000007918 */ /* 0x000fc00000000000 */
        /* <DEDUP_REMOVED lines=8> */
.L_x_5:


//--------------------- .nv.shared._Z16max_shmem_kernelPfi --------------------------
	.section	.nv.shared._Z16max_shmem_kernelPfi,"aw",@nobits
	.sectionflags	@""
	.align	16
	.zero		1024


//--------------------- .nv.shared.reserved.0     --------------------------
	.section	.nv.shared.reserved.0,"aw",@nobits
	.weak		__nv_reservedSMEM_offset_0_alias
	.size		__nv_reservedSMEM_offset_0_alias, 0, 64
	.other		__nv_reservedSMEM_offset_0_alias,@"STO_CUDA_RESERVED_SHARED STV_DEFAULT"
__nv_reservedSMEM_offset_0_alias:
	.zero		0
	.zero		64


//--------------------- .nv.constant0._Z16max_shmem_kernelPfi --------------------------
	.section	.nv.constant0._Z16max_shmem_kernelPfi,"a",@progbits
	.sectionflags	@""
	.align	4
.nv.constant0._Z16max_shmem_kernelPfi:
	.zero		908


//--------------------- SYMBOLS --------------------------

	.type		.nv.reservedSmem.offset0,@object
	.size		.nv.reservedSmem.offset0,0x4
	.type		.nv.reservedSmem.cap,@object
	.size		.nv.reservedSmem.cap,0x4
